//
// Generated by NVIDIA NVVM Compiler
//
// Compiler Build ID: CL-36424714
// Cuda compilation tools, release 13.0, V13.0.88
// Based on NVVM 20.0.0
//

.version 9.0
.target sm_100
.address_size 64

	// .globl	_Z9add_blockPiS_S_

.visible .entry _Z9add_blockPiS_S_(
	.param .u64 .ptr .align 1 _Z9add_blockPiS_S__param_0,
	.param .u64 .ptr .align 1 _Z9add_blockPiS_S__param_1,
	.param .u64 .ptr .align 1 _Z9add_blockPiS_S__param_2
)
{
	.reg .b32 	%r<8>;
	.reg .b64 	%rd<11>;

	ld.param.u64 	%rd1, [_Z9add_blockPiS_S__param_0];
	ld.param.u64 	%rd2, [_Z9add_blockPiS_S__param_1];
	ld.param.u64 	%rd3, [_Z9add_blockPiS_S__param_2];
	cvta.to.global.u64 	%rd4, %rd3;
	cvta.to.global.u64 	%rd5, %rd2;
	cvta.to.global.u64 	%rd6, %rd1;
	mov.u32 	%r1, %tid.x;
	mov.u32 	%r2, %ctaid.x;
	mov.u32 	%r3, %ntid.x;
	mad.lo.s32 	%r4, %r2, %r3, %r1;
	mul.wide.s32 	%rd7, %r4, 4;
	add.s64 	%rd8, %rd6, %rd7;
	ld.global.u32 	%r5, [%rd8];
	add.s64 	%rd9, %rd5, %rd7;
	ld.global.u32 	%r6, [%rd9];
	add.s32 	%r7, %r6, %r5;
	add.s64 	%rd10, %rd4, %rd7;
	st.global.u32 	[%rd10], %r7;
	ret;

}


// ===== COMPILED SASS (sm_100) =====

	.target	sm_100

	.elftype	@"ET_EXEC"


//--------------------- .note.nv.tkinfo           --------------------------
	.section	.note.nv.tkinfo,"",@"SHT_NOTE"
	.sectionflags	@"SHF_NOTE_NV_TKINFO"
	.tkinfo
        /*0018*/ 	.word	0x00000002
        /*0030*/ 	.string	""
        /*0030*/ 	.string	"ptxas"
        /*0030*/ 	.string	"Cuda compilation tools, release 13.0, V13.0.88"
        /*0030*/ 	.string	"Build cuda_13.0.r13.0/compiler.36424714_0"
        /*0030*/ 	.string	"-arch sm_100 -m 64 "



//--------------------- .note.nv.cuinfo           --------------------------
	.section	.note.nv.cuinfo,"",@"SHT_NOTE"
	.sectionflags	@"SHF_NOTE_NV_CUINFO"
        /*0018*/ 	.short	0x0002
        /*001a*/ 	.short	0x0064
        /*001c*/ 	.short	0x0082
	.zero		2


//--------------------- .nv.info                  --------------------------
	.section	.nv.info,"",@"SHT_CUDA_INFO"
	.align	4


	//----- nvinfo : EIATTR_REGCOUNT
	.align		4
        /*0000*/ 	.byte	0x04, 0x2f
        /*0002*/ 	.short	(.L_1 - .L_0)
	.align		4
.L_0:
        /*0004*/ 	.word	index@(_Z9add_blockPiS_S_)
        /*0008*/ 	.word	0x0000000c


	//----- nvinfo : EIATTR_FRAME_SIZE
	.align		4
.L_1:
        /*000c*/ 	.byte	0x04, 0x11
        /*000e*/ 	.short	(.L_3 - .L_2)
	.align		4
.L_2:
        /*0010*/ 	.word	index@(_Z9add_blockPiS_S_)
        /*0014*/ 	.word	0x00000000


	//----- nvinfo : EIATTR_MIN_STACK_SIZE
	.align		4
.L_3:
        /*0018*/ 	.byte	0x04, 0x12
        /*001a*/ 	.short	(.L_5 - .L_4)
	.align		4
.L_4:
        /*001c*/ 	.word	index@(_Z9add_blockPiS_S_)
        /*0020*/ 	.word	0x00000000
.L_5:


//--------------------- .nv.compat                --------------------------
	.section	.nv.compat,"",@"SHT_CUDA_COMPAT_INFO"
	.align	4
        /*0000*/ 	.byte	0x02, 0x09, 0x00, 0x00, 0x02, 0x02, 0x01, 0x00, 0x02, 0x05, 0x05, 0x00, 0x03, 0x07, 0x01, 0x01
        /*0010*/ 	.byte	0x02, 0x03, 0x00, 0x00, 0x02, 0x06, 0x01, 0x00, 0x04, 0x0b, 0x08, 0x00, 0x09, 0x00, 0x00, 0x00
        /*0020*/ 	.byte	0x00, 0x00, 0x00, 0x00


//--------------------- .nv.info._Z9add_blockPiS_S_ --------------------------
	.section	.nv.info._Z9add_blockPiS_S_,"",@"SHT_CUDA_INFO"
	.sectionflags	@""
	.align	4


	//----- nvinfo : EIATTR_CUDA_API_VERSION
	.align		4
        /*0000*/ 	.byte	0x04, 0x37
        /*0002*/ 	.short	(.L_7 - .L_6)
.L_6:
        /*0004*/ 	.word	0x00000082


	//----- nvinfo : EIATTR_KPARAM_INFO
	.align		4
.L_7:
        /*0008*/ 	.byte	0x04, 0x17
        /*000a*/ 	.short	(.L_9 - .L_8)
.L_8:
        /*000c*/ 	.word	0x00000000
        /*0010*/ 	.short	0x0002
        /*0012*/ 	.short	0x0010
        /*0014*/ 	.byte	0x00, 0xf5, 0x21, 0x00


	//----- nvinfo : EIATTR_KPARAM_INFO
	.align		4
.L_9:
        /*0018*/ 	.byte	0x04, 0x17
        /*001a*/ 	.short	(.L_11 - .L_10)
.L_10:
        /*001c*/ 	.word	0x00000000
        /*0020*/ 	.short	0x0001
        /*0022*/ 	.short	0x0008
        /*0024*/ 	.byte	0x00, 0xf5, 0x21, 0x00


	//----- nvinfo : EIATTR_KPARAM_INFO
	.align		4
.L_11:
        /*0028*/ 	.byte	0x04, 0x17
        /*002a*/ 	.short	(.L_13 - .L_12)
.L_12:
        /*002c*/ 	.word	0x00000000
        /*0030*/ 	.short	0x0000
        /*0032*/ 	.short	0x0000
        /*0034*/ 	.byte	0x00, 0xf5, 0x21, 0x00


	//----- nvinfo : EIATTR_SPARSE_MMA_MASK
	.align		4
.L_13:
        /*0038*/ 	.byte	0x03, 0x50
        /*003a*/ 	.short	0x0000


	//----- nvinfo : EIATTR_MAXREG_COUNT
	.align		4
        /*003c*/ 	.byte	0x03, 0x1b
        /*003e*/ 	.short	0x00ff


	//----- nvinfo : EIATTR_MERCURY_ISA_VERSION
	.align		4
        /*0040*/ 	.byte	0x03, 0x5f
        /*0042*/ 	.short	0x0101


	//----- nvinfo : EIATTR_VRC_CTA_INIT_COUNT
	.align		4
        /*0044*/ 	.byte	0x02, 0x4a
	.zero		1
	.zero		1


	//----- nvinfo : EIATTR_EXIT_INSTR_OFFSETS
	.align		4
        /*0048*/ 	.byte	0x04, 0x1c
        /*004a*/ 	.short	(.L_15 - .L_14)


	//   ....[0]....
.L_14:
        /*004c*/ 	.word	0x00000100


	//----- nvinfo : EIATTR_CBANK_PARAM_SIZE
	.align		4
.L_15:
        /*0050*/ 	.byte	0x03, 0x19
        /*0052*/ 	.short	0x0018


	//----- nvinfo : EIATTR_PARAM_CBANK
	.align		4
        /*0054*/ 	.byte	0x04, 0x0a
        /*0056*/ 	.short	(.L_17 - .L_16)
	.align		4
.L_16:
        /*0058*/ 	.word	index@(.nv.constant0._Z9add_blockPiS_S_)
        /*005c*/ 	.short	0x0380
        /*005e*/ 	.short	0x0018


	//----- nvinfo : EIATTR_SW_WAR
	.align		4
.L_17:
        /*0060*/ 	.byte	0x04, 0x36
        /*0062*/ 	.short	(.L_19 - .L_18)
.L_18:
        /*0064*/ 	.word	0x00000008
.L_19:


//--------------------- .nv.callgraph             --------------------------
	.section	.nv.callgraph,"",@"SHT_CUDA_CALLGRAPH"
	.align	4
	.sectionentsize	8
	.align		4
        /*0000*/ 	.word	0x00000000
	.align		4
        /*0004*/ 	.word	0xffffffff
	.align		4
        /*0008*/ 	.word	0x00000000
	.align		4
        /*000c*/ 	.word	0xfffffffe
	.align		4
        /*0010*/ 	.word	0x00000000
	.align		4
        /*0014*/ 	.word	0xfffffffd
	.align		4
        /*0018*/ 	.word	0x00000000
	.align		4
        /*001c*/ 	.word	0xfffffffc


//--------------------- .text._Z9add_blockPiS_S_  --------------------------
	.section	.text._Z9add_blockPiS_S_,"ax",@progbits
	.align	128
        .global         _Z9add_blockPiS_S_
        .type           _Z9add_blockPiS_S_,@function
        .size           _Z9add_blockPiS_S_,(.L_x_1 - _Z9add_blockPiS_S_)
        .other          _Z9add_blockPiS_S_,@"STO_CUDA_ENTRY STV_DEFAULT"
_Z9add_blockPiS_S_:
.text._Z9add_blockPiS_S_:
[----:B------:R-:W-:Y:S01]  /*0000*/  LDC R1, c[0x0][0x37c] ;  /* 0x0000df00ff017b82 */ /* 0x000fe20000000800 */
[----:B------:R-:W0:Y:S07]  /*0010*/  S2R R9, SR_TID.X ;  /* 0x0000000000097919 */ /* 0x000e2e0000002100 */
[----:B------:R-:W0:Y:S01]  /*0020*/  S2UR UR6, SR_CTAID.X ;  /* 0x00000000000679c3 */ /* 0x000e220000002500 */
[----:B------:R-:W1:Y:S07]  /*0030*/  LDCU.64 UR4, c[0x0][0x358] ;  /* 0x00006b00ff0477ac */ /* 0x000e6e0008000a00 */
[----:B------:R-:W0:Y:S08]  /*0040*/  LDC R0, c[0x0][0x360] ;  /* 0x0000d800ff007b82 */ /* 0x000e300000000800 */
[----:B------:R-:W2:Y:S08]  /*0050*/  LDC.64 R2, c[0x0][0x380] ;  /* 0x0000e000ff027b82 */ /* 0x000eb00000000a00 */
[----:B------:R-:W3:Y:S01]  /*0060*/  LDC.64 R4, c[0x0][0x388] ;  /* 0x0000e200ff047b82 */ /* 0x000ee20000000a00 */
[----:B0-----:R-:W-:-:S07]  /*0070*/  IMAD R9, R0, UR6, R9 ;  /* 0x0000000600097c24 */ /* 0x001fce000f8e0209 */
[----:B------:R-:W0:Y:S01]  /*0080*/  LDC.64 R6, c[0x0][0x390] ;  /* 0x0000e400ff067b82 */ /* 0x000e220000000a00 */
[----:B--2---:R-:W-:-:S06]  /*0090*/  IMAD.WIDE R2, R9, 0x4, R2 ;  /* 0x0000000409027825 */ /* 0x004fcc00078e0202 */
[----:B-1----:R-:W2:Y:S01]  /*00a0*/  LDG.E R2, desc[UR4][R2.64] ;  /* 0x0000000402027981 */ /* 0x002ea2000c1e1900 */
[----:B---3--:R-:W-:-:S06]  /*00b0*/  IMAD.WIDE R4, R9, 0x4, R4 ;  /* 0x0000000409047825 */ /* 0x008fcc00078e0204 */
[----:B------:R-:W2:Y:S01]  /*00c0*/  LDG.E R5, desc[UR4][R4.64] ;  /* 0x0000000404057981 */ /* 0x000ea2000c1e1900 */
[----:B0-----:R-:W-:Y:S01]  /*00d0*/  IMAD.WIDE R6, R9, 0x4, R6 ;  /* 0x0000000409067825 */ /* 0x001fe200078e0206 */
[----:B--2---:R-:W-:-:S05]  /*00e0*/  IADD3 R9, PT, PT, R2, R5, RZ ;  /* 0x0000000502097210 */ /* 0x004fca0007ffe0ff */
[----:B------:R-:W-:Y:S01]  /*00f0*/  STG.E desc[UR4][R6.64], R9 ;  /* 0x0000000906007986 */ /* 0x000fe2000c101904 */
[----:B------:R-:W-:Y:S05]  /*0100*/  EXIT ;  /* 0x000000000000794d */ /* 0x000fea0003800000 */
.L_x_0:
[----:B------:R-:W-:-:S00]  /*0110*/  BRA `(.L_x_0) ;  /* 0xfffffffc00fc7947 */ /* 0x000fc0000383ffff */
[----:B------:R-:W-:-:S00]  /*0120*/  NOP ;  /* 0x0000000000007918 */ /* 0x000fc00000000000 */
        /* <DEDUP_REMOVED lines=13> */
.L_x_1:


//--------------------- .nv.shared.reserved.0     --------------------------
	.section	.nv.shared.reserved.0,"aw",@nobits
	.weak		__nv_reservedSMEM_offset_0_alias
	.size		__nv_reservedSMEM_offset_0_alias, 0, 64
	.other		__nv_reservedSMEM_offset_0_alias,@"STO_CUDA_RESERVED_SHARED STV_DEFAULT"
__nv_reservedSMEM_offset_0_alias:
	.zero		0
	.zero		64


//--------------------- .nv.constant0._Z9add_blockPiS_S_ --------------------------
	.section	.nv.constant0._Z9add_blockPiS_S_,"a",@progbits
	.sectionflags	@""
	.align	4
.nv.constant0._Z9add_blockPiS_S_:
	.zero		920


//--------------------- SYMBOLS --------------------------

	.type		.nv.reservedSmem.offset0,@object
	.size		.nv.reservedSmem.offset0,0x4
